//
// Generated by NVIDIA NVVM Compiler
//
// Compiler Build ID: CL-36424714
// Cuda compilation tools, release 13.0, V13.0.88
// Based on NVVM 20.0.0
//

.version 9.0
.target sm_100
.address_size 64

	// .globl	_Z13forwardProj3DPfS_iS_S_S_

.visible .entry _Z13forwardProj3DPfS_iS_S_S_(
	.param .u64 .ptr .align 1 _Z13forwardProj3DPfS_iS_S_S__param_0,
	.param .u64 .ptr .align 1 _Z13forwardProj3DPfS_iS_S_S__param_1,
	.param .u32 _Z13forwardProj3DPfS_iS_S_S__param_2,
	.param .u64 .ptr .align 1 _Z13forwardProj3DPfS_iS_S_S__param_3,
	.param .u64 .ptr .align 1 _Z13forwardProj3DPfS_iS_S_S__param_4,
	.param .u64 .ptr .align 1 _Z13forwardProj3DPfS_iS_S_S__param_5
)
{
	.reg .pred 	%p<5>;
	.reg .b32 	%r<29>;
	.reg .b32 	%f<26>;
	.reg .b64 	%rd<25>;

	ld.param.u64 	%rd3, [_Z13forwardProj3DPfS_iS_S_S__param_0];
	ld.param.u64 	%rd4, [_Z13forwardProj3DPfS_iS_S_S__param_1];
	ld.param.u32 	%r10, [_Z13forwardProj3DPfS_iS_S_S__param_2];
	ld.param.u64 	%rd5, [_Z13forwardProj3DPfS_iS_S_S__param_3];
	ld.param.u64 	%rd6, [_Z13forwardProj3DPfS_iS_S_S__param_4];
	ld.param.u64 	%rd7, [_Z13forwardProj3DPfS_iS_S_S__param_5];
	cvta.to.global.u64 	%rd1, %rd3;
	cvta.to.global.u64 	%rd2, %rd4;
	cvta.to.global.u64 	%rd8, %rd7;
	cvta.to.global.u64 	%rd9, %rd6;
	cvta.to.global.u64 	%rd10, %rd5;
	mov.u32 	%r1, %tid.x;
	mov.u32 	%r2, %ctaid.x;
	mov.u32 	%r3, %ctaid.y;
	mov.u32 	%r4, %ctaid.z;
	shr.u32 	%r11, %r10, 31;
	add.s32 	%r12, %r10, %r11;
	shr.s32 	%r13, %r12, 1;
	sub.s32 	%r14, %r1, %r13;
	add.s32 	%r15, %r14, 1;
	sub.s32 	%r16, %r2, %r13;
	add.s32 	%r17, %r16, 1;
	sub.s32 	%r18, %r3, %r13;
	add.s32 	%r19, %r18, 1;
	cvt.rn.f32.s32 	%f2, %r15;
	mul.wide.u32 	%rd11, %r4, 4;
	add.s64 	%rd12, %rd10, %rd11;
	ld.global.f32 	%f3, [%rd12];
	cvt.rn.f32.s32 	%f4, %r17;
	add.s64 	%rd13, %rd9, %rd11;
	ld.global.f32 	%f5, [%rd13];
	mul.f32 	%f6, %f5, %f4;
	fma.rn.f32 	%f7, %f3, %f2, %f6;
	cvt.rn.f32.s32 	%f8, %r19;
	add.s64 	%rd14, %rd8, %rd11;
	ld.global.f32 	%f9, [%rd14];
	fma.rn.f32 	%f10, %f9, %f8, %f7;
	cvt.rmi.f32.f32 	%f11, %f10;
	cvt.rzi.s32.f32 	%r5, %f11;
	cvt.rpi.f32.f32 	%f12, %f10;
	cvt.rzi.s32.f32 	%r20, %f12;
	cvt.rn.f32.s32 	%f13, %r13;
	add.f32 	%f1, %f10, %f13;
	add.s32 	%r7, %r5, %r13;
	add.s32 	%r8, %r20, %r13;
	setp.lt.s32 	%p1, %r7, 0;
	setp.ge.s32 	%p2, %r8, %r10;
	or.pred  	%p3, %p1, %p2;
	@%p3 bra 	$L__BB0_4;
	setp.eq.s32 	%p4, %r5, %r20;
	@%p4 bra 	$L__BB0_3;
	mul.lo.s32 	%r21, %r10, %r4;
	add.s32 	%r22, %r7, %r21;
	mul.wide.s32 	%rd15, %r22, 4;
	add.s64 	%rd16, %rd1, %rd15;
	mad.lo.s32 	%r23, %r10, %r3, %r2;
	mad.lo.s32 	%r24, %r23, %r10, %r1;
	mul.wide.s32 	%rd17, %r24, 4;
	add.s64 	%rd18, %rd2, %rd17;
	ld.global.f32 	%f14, [%rd18];
	cvt.rn.f32.s32 	%f15, %r8;
	sub.f32 	%f16, %f15, %f1;
	mul.f32 	%f17, %f16, %f14;
	atom.global.add.f32 	%f18, [%rd16], %f17;
	add.s32 	%r25, %r8, %r21;
	mul.wide.s32 	%rd19, %r25, 4;
	add.s64 	%rd20, %rd1, %rd19;
	ld.global.f32 	%f19, [%rd18];
	cvt.rn.f32.u32 	%f20, %r7;
	sub.f32 	%f21, %f1, %f20;
	mul.f32 	%f22, %f21, %f19;
	atom.global.add.f32 	%f23, [%rd20], %f22;
	bra.uni 	$L__BB0_4;
$L__BB0_3:
	mad.lo.s32 	%r26, %r10, %r4, %r7;
	mul.wide.s32 	%rd21, %r26, 4;
	add.s64 	%rd22, %rd1, %rd21;
	mad.lo.s32 	%r27, %r10, %r3, %r2;
	mad.lo.s32 	%r28, %r27, %r10, %r1;
	mul.wide.s32 	%rd23, %r28, 4;
	add.s64 	%rd24, %rd2, %rd23;
	ld.global.f32 	%f24, [%rd24];
	atom.global.add.f32 	%f25, [%rd22], %f24;
$L__BB0_4:
	ret;

}


// ===== COMPILED SASS (sm_100) =====

	.target	sm_100

	.elftype	@"ET_EXEC"


//--------------------- .note.nv.tkinfo           --------------------------
	.section	.note.nv.tkinfo,"",@"SHT_NOTE"
	.sectionflags	@"SHF_NOTE_NV_TKINFO"
	.tkinfo
        /*0018*/ 	.word	0x00000002
        /*0030*/ 	.string	""
        /*0030*/ 	.string	"ptxas"
        /*0030*/ 	.string	"Cuda compilation tools, release 13.0, V13.0.88"
        /*0030*/ 	.string	"Build cuda_13.0.r13.0/compiler.36424714_0"
        /*0030*/ 	.string	"-arch sm_100 -m 64 "



//--------------------- .note.nv.cuinfo           --------------------------
	.section	.note.nv.cuinfo,"",@"SHT_NOTE"
	.sectionflags	@"SHF_NOTE_NV_CUINFO"
        /*0018*/ 	.short	0x0002
        /*001a*/ 	.short	0x0064
        /*001c*/ 	.short	0x0082
	.zero		2


//--------------------- .nv.info                  --------------------------
	.section	.nv.info,"",@"SHT_CUDA_INFO"
	.align	4


	//----- nvinfo : EIATTR_REGCOUNT
	.align		4
        /*0000*/ 	.byte	0x04, 0x2f
        /*0002*/ 	.short	(.L_1 - .L_0)
	.align		4
.L_0:
        /*0004*/ 	.word	index@(_Z13forwardProj3DPfS_iS_S_S_)
        /*0008*/ 	.word	0x00000013


	//----- nvinfo : EIATTR_FRAME_SIZE
	.align		4
.L_1:
        /*000c*/ 	.byte	0x04, 0x11
        /*000e*/ 	.short	(.L_3 - .L_2)
	.align		4
.L_2:
        /*0010*/ 	.word	index@(_Z13forwardProj3DPfS_iS_S_S_)
        /*0014*/ 	.word	0x00000000


	//----- nvinfo : EIATTR_MIN_STACK_SIZE
	.align		4
.L_3:
        /*0018*/ 	.byte	0x04, 0x12
        /*001a*/ 	.short	(.L_5 - .L_4)
	.align		4
.L_4:
        /*001c*/ 	.word	index@(_Z13forwardProj3DPfS_iS_S_S_)
        /*0020*/ 	.word	0x00000000
.L_5:


//--------------------- .nv.compat                --------------------------
	.section	.nv.compat,"",@"SHT_CUDA_COMPAT_INFO"
	.align	4
        /*0000*/ 	.byte	0x02, 0x09, 0x00, 0x00, 0x02, 0x02, 0x01, 0x00, 0x02, 0x05, 0x05, 0x00, 0x03, 0x07, 0x01, 0x01
        /*0010*/ 	.byte	0x02, 0x03, 0x00, 0x00, 0x02, 0x06, 0x01, 0x00, 0x04, 0x0b, 0x08, 0x00, 0x09, 0x00, 0x00, 0x00
        /*0020*/ 	.byte	0x00, 0x00, 0x00, 0x00


//--------------------- .nv.info._Z13forwardProj3DPfS_iS_S_S_ --------------------------
	.section	.nv.info._Z13forwardProj3DPfS_iS_S_S_,"",@"SHT_CUDA_INFO"
	.sectionflags	@""
	.align	4


	//----- nvinfo : EIATTR_CUDA_API_VERSION
	.align		4
        /*0000*/ 	.byte	0x04, 0x37
        /*0002*/ 	.short	(.L_7 - .L_6)
.L_6:
        /*0004*/ 	.word	0x00000082


	//----- nvinfo : EIATTR_KPARAM_INFO
	.align		4
.L_7:
        /*0008*/ 	.byte	0x04, 0x17
        /*000a*/ 	.short	(.L_9 - .L_8)
.L_8:
        /*000c*/ 	.word	0x00000000
        /*0010*/ 	.short	0x0005
        /*0012*/ 	.short	0x0028
        /*0014*/ 	.byte	0x00, 0xf5, 0x21, 0x00


	//----- nvinfo : EIATTR_KPARAM_INFO
	.align		4
.L_9:
        /*0018*/ 	.byte	0x04, 0x17
        /*001a*/ 	.short	(.L_11 - .L_10)
.L_10:
        /*001c*/ 	.word	0x00000000
        /*0020*/ 	.short	0x0004
        /*0022*/ 	.short	0x0020
        /*0024*/ 	.byte	0x00, 0xf5, 0x21, 0x00


	//----- nvinfo : EIATTR_KPARAM_INFO
	.align		4
.L_11:
        /*0028*/ 	.byte	0x04, 0x17
        /*002a*/ 	.short	(.L_13 - .L_12)
.L_12:
        /*002c*/ 	.word	0x00000000
        /*0030*/ 	.short	0x0003
        /*0032*/ 	.short	0x0018
        /*0034*/ 	.byte	0x00, 0xf5, 0x21, 0x00


	//----- nvinfo : EIATTR_KPARAM_INFO
	.align		4
.L_13:
        /*0038*/ 	.byte	0x04, 0x17
        /*003a*/ 	.short	(.L_15 - .L_14)
.L_14:
        /*003c*/ 	.word	0x00000000
        /*0040*/ 	.short	0x0002
        /*0042*/ 	.short	0x0010
        /*0044*/ 	.byte	0x00, 0xf0, 0x11, 0x00


	//----- nvinfo : EIATTR_KPARAM_INFO
	.align		4
.L_15:
        /*0048*/ 	.byte	0x04, 0x17
        /*004a*/ 	.short	(.L_17 - .L_16)
.L_16:
        /*004c*/ 	.word	0x00000000
        /*0050*/ 	.short	0x0001
        /*0052*/ 	.short	0x0008
        /*0054*/ 	.byte	0x00, 0xf5, 0x21, 0x00


	//----- nvinfo : EIATTR_KPARAM_INFO
	.align		4
.L_17:
        /*0058*/ 	.byte	0x04, 0x17
        /*005a*/ 	.short	(.L_19 - .L_18)
.L_18:
        /*005c*/ 	.word	0x00000000
        /*0060*/ 	.short	0x0000
        /*0062*/ 	.short	0x0000
        /*0064*/ 	.byte	0x00, 0xf5, 0x21, 0x00


	//----- nvinfo : EIATTR_SPARSE_MMA_MASK
	.align		4
.L_19:
        /*0068*/ 	.byte	0x03, 0x50
        /*006a*/ 	.short	0x0000


	//----- nvinfo : EIATTR_MAXREG_COUNT
	.align		4
        /*006c*/ 	.byte	0x03, 0x1b
        /*006e*/ 	.short	0x00ff


	//----- nvinfo : EIATTR_MERCURY_ISA_VERSION
	.align		4
        /*0070*/ 	.byte	0x03, 0x5f
        /*0072*/ 	.short	0x0101


	//----- nvinfo : EIATTR_VRC_CTA_INIT_COUNT
	.align		4
        /*0074*/ 	.byte	0x02, 0x4a
	.zero		1
	.zero		1


	//----- nvinfo : EIATTR_EXIT_INSTR_OFFSETS
	.align		4
        /*0078*/ 	.byte	0x04, 0x1c
        /*007a*/ 	.short	(.L_21 - .L_20)


	//   ....[0]....
.L_20:
        /*007c*/ 	.word	0x00000210


	//   ....[1]....
        /*0080*/ 	.word	0x00000390


	//   ....[2]....
        /*0084*/ 	.word	0x00000430


	//----- nvinfo : EIATTR_CRS_STACK_SIZE
	.align		4
.L_21:
        /*0088*/ 	.byte	0x04, 0x1e
        /*008a*/ 	.short	(.L_23 - .L_22)
.L_22:
        /*008c*/ 	.word	0x00000000


	//----- nvinfo : EIATTR_CBANK_PARAM_SIZE
	.align		4
.L_23:
        /*0090*/ 	.byte	0x03, 0x19
        /*0092*/ 	.short	0x0030


	//----- nvinfo : EIATTR_PARAM_CBANK
	.align		4
        /*0094*/ 	.byte	0x04, 0x0a
        /*0096*/ 	.short	(.L_25 - .L_24)
	.align		4
.L_24:
        /*0098*/ 	.word	index@(.nv.constant0._Z13forwardProj3DPfS_iS_S_S_)
        /*009c*/ 	.short	0x0380
        /*009e*/ 	.short	0x0030


	//----- nvinfo : EIATTR_SW_WAR
	.align		4
.L_25:
        /*00a0*/ 	.byte	0x04, 0x36
        /*00a2*/ 	.short	(.L_27 - .L_26)
.L_26:
        /*00a4*/ 	.word	0x00000008
.L_27:


//--------------------- .nv.callgraph             --------------------------
	.section	.nv.callgraph,"",@"SHT_CUDA_CALLGRAPH"
	.align	4
	.sectionentsize	8
	.align		4
        /*0000*/ 	.word	0x00000000
	.align		4
        /*0004*/ 	.word	0xffffffff
	.align		4
        /*0008*/ 	.word	0x00000000
	.align		4
        /*000c*/ 	.word	0xfffffffe
	.align		4
        /*0010*/ 	.word	0x00000000
	.align		4
        /*0014*/ 	.word	0xfffffffd
	.align		4
        /*0018*/ 	.word	0x00000000
	.align		4
        /*001c*/ 	.word	0xfffffffc


//--------------------- .text._Z13forwardProj3DPfS_iS_S_S_ --------------------------
	.section	.text._Z13forwardProj3DPfS_iS_S_S_,"ax",@progbits
	.align	128
        .global         _Z13forwardProj3DPfS_iS_S_S_
        .type           _Z13forwardProj3DPfS_iS_S_S_,@function
        .size           _Z13forwardProj3DPfS_iS_S_S_,(.L_x_2 - _Z13forwardProj3DPfS_iS_S_S_)
        .other          _Z13forwardProj3DPfS_iS_S_S_,@"STO_CUDA_ENTRY STV_DEFAULT"
_Z13forwardProj3DPfS_iS_S_S_:
.text._Z13forwardProj3DPfS_iS_S_S_:
[----:B------:R-:W-:Y:S01]  /*0000*/  LDC R1, c[0x0][0x37c] ;  /* 0x0000df00ff017b82 */ /* 0x000fe20000000800 */
[----:B------:R-:W0:Y:S07]  /*0010*/  S2R R0, SR_CTAID.Z ;  /* 0x0000000000007919 */ /* 0x000e2e0000002700 */
[----:B------:R-:W0:Y:S01]  /*0020*/  LDC.64 R8, c[0x0][0x3a0] ;  /* 0x0000e800ff087b82 */ /* 0x000e220000000a00 */
[----:B------:R-:W1:Y:S07]  /*0030*/  LDCU.64 UR4, c[0x0][0x358] ;  /* 0x00006b00ff0477ac */ /* 0x000e6e0008000a00 */
[----:B------:R-:W2:Y:S08]  /*0040*/  LDC.64 R6, c[0x0][0x398] ;  /* 0x0000e600ff067b82 */ /* 0x000eb00000000a00 */
[----:B------:R-:W3:Y:S08]  /*0050*/  LDC.64 R10, c[0x0][0x3a8] ;  /* 0x0000ea00ff0a7b82 */ /* 0x000ef00000000a00 */
[----:B------:R-:W4:Y:S01]  /*0060*/  LDC R3, c[0x0][0x390] ;  /* 0x0000e400ff037b82 */ /* 0x000f220000000800 */
[----:B0-----:R-:W-:-:S04]  /*0070*/  IMAD.WIDE.U32 R8, R0, 0x4, R8 ;  /* 0x0000000400087825 */ /* 0x001fc800078e0008 */
[C---:B--2---:R-:W-:Y:S02]  /*0080*/  IMAD.WIDE.U32 R6, R0.reuse, 0x4, R6 ;  /* 0x0000000400067825 */ /* 0x044fe400078e0006 */
[----:B-1----:R-:W2:Y:S02]  /*0090*/  LDG.E R9, desc[UR4][R8.64] ;  /* 0x0000000408097981 */ /* 0x002ea4000c1e1900 */
[----:B---3--:R-:W-:Y:S02]  /*00a0*/  IMAD.WIDE.U32 R10, R0, 0x4, R10 ;  /* 0x00000004000a7825 */ /* 0x008fe400078e000a */
[----:B------:R0:W3:Y:S04]  /*00b0*/  LDG.E R7, desc[UR4][R6.64] ;  /* 0x0000000406077981 */ /* 0x0000e8000c1e1900 */
[----:B------:R1:W5:Y:S01]  /*00c0*/  LDG.E R10, desc[UR4][R10.64] ;  /* 0x000000040a0a7981 */ /* 0x000362000c1e1900 */
[----:B----4-:R-:W-:Y:S01]  /*00d0*/  LEA.HI R2, R3, R3, RZ, 0x1 ;  /* 0x0000000303027211 */ /* 0x010fe200078f08ff */
[----:B------:R-:W4:Y:S03]  /*00e0*/  S2R R14, SR_CTAID.X ;  /* 0x00000000000e7919 */ /* 0x000f260000002500 */
[----:B------:R-:W-:Y:S01]  /*00f0*/  SHF.R.S32.HI R5, RZ, 0x1, R2 ;  /* 0x00000001ff057819 */ /* 0x000fe20000011402 */
[----:B------:R-:W0:Y:S01]  /*0100*/  S2R R4, SR_TID.X ;  /* 0x0000000000047919 */ /* 0x000e220000002100 */
[----:B------:R-:W1:Y:S02]  /*0110*/  S2R R16, SR_CTAID.Y ;  /* 0x0000000000107919 */ /* 0x000e640000002600 */
[----:B----4-:R-:W-:-:S02]  /*0120*/  IADD3 R12, PT, PT, R14, 0x1, -R5 ;  /* 0x000000010e0c7810 */ /* 0x010fc40007ffe805 */
[--C-:B0-----:R-:W-:Y:S02]  /*0130*/  IADD3 R2, PT, PT, R4, 0x1, -R5.reuse ;  /* 0x0000000104027810 */ /* 0x101fe40007ffe805 */
[----:B------:R-:W-:Y:S02]  /*0140*/  I2FP.F32.S32 R12, R12 ;  /* 0x0000000c000c7245 */ /* 0x000fe40000201400 */
[----:B-1----:R-:W-:Y:S02]  /*0150*/  IADD3 R6, PT, PT, R16, 0x1, -R5 ;  /* 0x0000000110067810 */ /* 0x002fe40007ffe805 */
[----:B------:R-:W-:Y:S02]  /*0160*/  I2FP.F32.S32 R2, R2 ;  /* 0x0000000200027245 */ /* 0x000fe40000201400 */
[----:B------:R-:W-:Y:S01]  /*0170*/  I2FP.F32.S32 R11, R6 ;  /* 0x00000006000b7245 */ /* 0x000fe20000201400 */
[----:B--2---:R-:W-:-:S04]  /*0180*/  FMUL R9, R12, R9 ;  /* 0x000000090c097220 */ /* 0x004fc80000400000 */
[----:B---3--:R-:W-:-:S04]  /*0190*/  FFMA R2, R2, R7, R9 ;  /* 0x0000000702027223 */ /* 0x008fc80000000009 */
[----:B-----5:R-:W-:-:S04]  /*01a0*/  FFMA R10, R11, R10, R2 ;  /* 0x0000000a0b0a7223 */ /* 0x020fc80000000002 */
[----:B------:R-:W0:Y:S08]  /*01b0*/  F2I.CEIL.NTZ R7, R10 ;  /* 0x0000000a00077305 */ /* 0x000e30000020b100 */
[----:B------:R-:W1:Y:S01]  /*01c0*/  F2I.FLOOR.NTZ R8, R10 ;  /* 0x0000000a00087305 */ /* 0x000e620000207100 */
[----:B0-----:R-:W-:-:S04]  /*01d0*/  IADD3 R6, PT, PT, R5, R7, RZ ;  /* 0x0000000705067210 */ /* 0x001fc80007ffe0ff */
[----:B------:R-:W-:Y:S02]  /*01e0*/  ISETP.GE.AND P0, PT, R6, R3, PT ;  /* 0x000000030600720c */ /* 0x000fe40003f06270 */
[----:B-1----:R-:W-:-:S04]  /*01f0*/  IADD3 R2, PT, PT, R5, R8, RZ ;  /* 0x0000000805027210 */ /* 0x002fc80007ffe0ff */
[----:B------:R-:W-:-:S13]  /*0200*/  ISETP.LT.OR P0, PT, R2, RZ, P0 ;  /* 0x000000ff0200720c */ /* 0x000fda0000701670 */
[----:B------:R-:W-:Y:S05]  /*0210*/  @P0 EXIT ;  /* 0x000000000000094d */ /* 0x000fea0003800000 */
[----:B------:R-:W-:Y:S02]  /*0220*/  ISETP.NE.AND P0, PT, R8, R7, PT ;  /* 0x000000070800720c */ /* 0x000fe40003f05270 */
[----:B------:R-:W-:-:S05]  /*0230*/  I2FP.F32.S32 R5, R5 ;  /* 0x0000000500057245 */ /* 0x000fca0000201400 */
[----:B------:R-:W-:-:S06]  /*0240*/  FADD R7, R10, R5 ;  /* 0x000000050a077221 */ /* 0x000fcc0000000000 */
[----:B------:R-:W-:Y:S05]  /*0250*/  @!P0 BRA `(.L_x_0) ;  /* 0x0000000000508947 */ /* 0x000fea0003800000 */
[----:B------:R-:W0:Y:S01]  /*0260*/  LDC.64 R10, c[0x0][0x388] ;  /* 0x0000e200ff0a7b82 */ /* 0x000e220000000a00 */
[----:B------:R-:W-:-:S04]  /*0270*/  IMAD R5, R16, R3, R14 ;  /* 0x0000000310057224 */ /* 0x000fc800078e020e */
[----:B------:R-:W-:-:S04]  /*0280*/  IMAD R5, R5, R3, R4 ;  /* 0x0000000305057224 */ /* 0x000fc800078e0204 */
[----:B0-----:R-:W-:Y:S02]  /*0290*/  IMAD.WIDE R10, R5, 0x4, R10 ;  /* 0x00000004050a7825 */ /* 0x001fe400078e020a */
[----:B------:R-:W0:Y:S03]  /*02a0*/  LDC.64 R4, c[0x0][0x380] ;  /* 0x0000e000ff047b82 */ /* 0x000e260000000a00 */
[----:B------:R-:W2:Y:S01]  /*02b0*/  LDG.E R12, desc[UR4][R10.64] ;  /* 0x000000040a0c7981 */ /* 0x000ea2000c1e1900 */
[----:B------:R-:W-:Y:S01]  /*02c0*/  I2FP.F32.S32 R8, R6 ;  /* 0x0000000600087245 */ /* 0x000fe20000201400 */
[----:B------:R-:W-:-:S04]  /*02d0*/  IMAD R9, R0, R3, R2 ;  /* 0x0000000300097224 */ /* 0x000fc800078e0202 */
[----:B------:R-:W-:Y:S01]  /*02e0*/  FADD R13, -R7, R8 ;  /* 0x00000008070d7221 */ /* 0x000fe20000000100 */
[----:B0-----:R-:W-:-:S04]  /*02f0*/  IMAD.WIDE R8, R9, 0x4, R4 ;  /* 0x0000000409087825 */ /* 0x001fc800078e0204 */
[----:B--2---:R-:W-:-:S05]  /*0300*/  FMUL R13, R12, R13 ;  /* 0x0000000d0c0d7220 */ /* 0x004fca0000400000 */
[----:B------:R-:W-:Y:S04]  /*0310*/  REDG.E.ADD.F32.FTZ.RN.STRONG.GPU desc[UR4][R8.64], R13 ;  /* 0x0000000d080079a6 */ /* 0x000fe8000c12f304 */
[----:B------:R-:W2:Y:S01]  /*0320*/  LDG.E R12, desc[UR4][R10.64] ;  /* 0x000000040a0c7981 */ /* 0x000ea2000c1e1900 */
[----:B------:R-:W-:Y:S01]  /*0330*/  I2FP.F32.U32 R2, R2 ;  /* 0x0000000200027245 */ /* 0x000fe20000201000 */
[----:B------:R-:W-:-:S04]  /*0340*/  IMAD R3, R0, R3, R6 ;  /* 0x0000000300037224 */ /* 0x000fc800078e0206 */
[----:B------:R-:W-:Y:S01]  /*0350*/  FADD R7, R7, -R2 ;  /* 0x8000000207077221 */ /* 0x000fe20000000000 */
[----:B------:R-:W-:-:S04]  /*0360*/  IMAD.WIDE R4, R3, 0x4, R4 ;  /* 0x0000000403047825 */ /* 0x000fc800078e0204 */
[----:B--2---:R-:W-:-:S05]  /*0370*/  FMUL R7, R12, R7 ;  /* 0x000000070c077220 */ /* 0x004fca0000400000 */
[----:B------:R-:W-:Y:S01]  /*0380*/  REDG.E.ADD.F32.FTZ.RN.STRONG.GPU desc[UR4][R4.64], R7 ;  /* 0x00000007040079a6 */ /* 0x000fe2000c12f304 */
[----:B------:R-:W-:Y:S05]  /*0390*/  EXIT ;  /* 0x000000000000794d */ /* 0x000fea0003800000 */
.L_x_0:
[----:B------:R-:W0:Y:S01]  /*03a0*/  LDC.64 R6, c[0x0][0x388] ;  /* 0x0000e200ff067b82 */ /* 0x000e220000000a00 */
[----:B------:R-:W-:-:S04]  /*03b0*/  IMAD R14, R16, R3, R14 ;  /* 0x00000003100e7224 */ /* 0x000fc800078e020e */
[----:B------:R-:W-:-:S04]  /*03c0*/  IMAD R5, R14, R3, R4 ;  /* 0x000000030e057224 */ /* 0x000fc800078e0204 */
[----:B0-----:R-:W-:Y:S02]  /*03d0*/  IMAD.WIDE R6, R5, 0x4, R6 ;  /* 0x0000000405067825 */ /* 0x001fe400078e0206 */
[----:B------:R-:W0:Y:S04]  /*03e0*/  LDC.64 R4, c[0x0][0x380] ;  /* 0x0000e000ff047b82 */ /* 0x000e280000000a00 */
[----:B------:R-:W2:Y:S01]  /*03f0*/  LDG.E R7, desc[UR4][R6.64] ;  /* 0x0000000406077981 */ /* 0x000ea2000c1e1900 */
[----:B------:R-:W-:-:S04]  /*0400*/  IMAD R3, R0, R3, R2 ;  /* 0x0000000300037224 */ /* 0x000fc800078e0202 */
[----:B0-----:R-:W-:-:S05]  /*0410*/  IMAD.WIDE R4, R3, 0x4, R4 ;  /* 0x0000000403047825 */ /* 0x001fca00078e0204 */
[----:B--2---:R-:W-:Y:S01]  /*0420*/  REDG.E.ADD.F32.FTZ.RN.STRONG.GPU desc[UR4][R4.64], R7 ;  /* 0x00000007040079a6 */ /* 0x004fe2000c12f304 */
[----:B------:R-:W-:Y:S05]  /*0430*/  EXIT ;  /* 0x000000000000794d */ /* 0x000fea0003800000 */
.L_x_1:
[----:B------:R-:W-:-:S00]  /*0440*/  BRA `(.L_x_1) ;  /* 0xfffffffc00fc7947 */ /* 0x000fc0000383ffff */
[----:B------:R-:W-:-:S00]  /*0450*/  NOP ;  /* 0x0000000000007918 */ /* 0x000fc00000000000 */
        /* <DEDUP_REMOVED lines=10> */
.L_x_2:


//--------------------- .nv.shared.reserved.0     --------------------------
	.section	.nv.shared.reserved.0,"aw",@nobits
	.weak		__nv_reservedSMEM_offset_0_alias
	.size		__nv_reservedSMEM_offset_0_alias, 0, 64
	.other		__nv_reservedSMEM_offset_0_alias,@"STO_CUDA_RESERVED_SHARED STV_DEFAULT"
__nv_reservedSMEM_offset_0_alias:
	.zero		0
	.zero		64


//--------------------- .nv.constant0._Z13forwardProj3DPfS_iS_S_S_ --------------------------
	.section	.nv.constant0._Z13forwardProj3DPfS_iS_S_S_,"a",@progbits
	.sectionflags	@""
	.align	4
.nv.constant0._Z13forwardProj3DPfS_iS_S_S_:
	.zero		944


//--------------------- SYMBOLS --------------------------

	.type		.nv.reservedSmem.offset0,@object
	.size		.nv.reservedSmem.offset0,0x4
